//
// Generated by NVIDIA NVVM Compiler
//
// Compiler Build ID: CL-36424714
// Cuda compilation tools, release 13.0, V13.0.88
// Based on NVVM 20.0.0
//

.version 9.0
.target sm_100
.address_size 64

	// .globl	_Z23reduce_unroll_last_warpPfS_
// _ZZ23reduce_unroll_last_warpPfS_E6shared has been demoted

.visible .entry _Z23reduce_unroll_last_warpPfS_(
	.param .u64 .ptr .align 1 _Z23reduce_unroll_last_warpPfS__param_0,
	.param .u64 .ptr .align 1 _Z23reduce_unroll_last_warpPfS__param_1
)
{
	.reg .pred 	%p<6>;
	.reg .b32 	%r<14>;
	.reg .b32 	%f<26>;
	.reg .b64 	%rd<13>;
	// demoted variable
	.shared .align 4 .b8 _ZZ23reduce_unroll_last_warpPfS_E6shared[1024];
	ld.param.u64 	%rd2, [_Z23reduce_unroll_last_warpPfS__param_0];
	ld.param.u64 	%rd1, [_Z23reduce_unroll_last_warpPfS__param_1];
	cvta.to.global.u64 	%rd3, %rd2;
	mov.u32 	%r1, %tid.x;
	mov.u32 	%r13, %ntid.x;
	mov.u32 	%r3, %ctaid.x;
	mul.lo.s32 	%r7, %r3, %r13;
	shl.b32 	%r8, %r7, 1;
	mul.wide.u32 	%rd4, %r8, 4;
	add.s64 	%rd5, %rd3, %rd4;
	mul.wide.u32 	%rd6, %r1, 4;
	add.s64 	%rd7, %rd5, %rd6;
	ld.global.f32 	%f1, [%rd7];
	mul.wide.s32 	%rd8, %r13, 4;
	add.s64 	%rd9, %rd7, %rd8;
	ld.global.f32 	%f2, [%rd9];
	add.f32 	%f3, %f1, %f2;
	shl.b32 	%r9, %r1, 2;
	mov.u32 	%r10, _ZZ23reduce_unroll_last_warpPfS_E6shared;
	add.s32 	%r4, %r10, %r9;
	st.shared.f32 	[%r4], %f3;
	bar.sync 	0;
	setp.lt.u32 	%p1, %r13, 66;
	@%p1 bra 	$L__BB0_4;
$L__BB0_1:
	shr.u32 	%r6, %r13, 1;
	setp.ge.u32 	%p2, %r1, %r6;
	@%p2 bra 	$L__BB0_3;
	shl.b32 	%r11, %r6, 2;
	add.s32 	%r12, %r4, %r11;
	ld.shared.f32 	%f4, [%r12];
	ld.shared.f32 	%f5, [%r4];
	add.f32 	%f6, %f4, %f5;
	st.shared.f32 	[%r4], %f6;
$L__BB0_3:
	bar.sync 	0;
	setp.gt.u32 	%p3, %r13, 131;
	mov.u32 	%r13, %r6;
	@%p3 bra 	$L__BB0_1;
$L__BB0_4:
	setp.gt.u32 	%p4, %r1, 31;
	@%p4 bra 	$L__BB0_7;
	ld.volatile.shared.f32 	%f7, [%r4+128];
	ld.volatile.shared.f32 	%f8, [%r4];
	add.f32 	%f9, %f7, %f8;
	st.volatile.shared.f32 	[%r4], %f9;
	ld.volatile.shared.f32 	%f10, [%r4+64];
	ld.volatile.shared.f32 	%f11, [%r4];
	add.f32 	%f12, %f10, %f11;
	st.volatile.shared.f32 	[%r4], %f12;
	ld.volatile.shared.f32 	%f13, [%r4+32];
	ld.volatile.shared.f32 	%f14, [%r4];
	add.f32 	%f15, %f13, %f14;
	st.volatile.shared.f32 	[%r4], %f15;
	ld.volatile.shared.f32 	%f16, [%r4+16];
	ld.volatile.shared.f32 	%f17, [%r4];
	add.f32 	%f18, %f16, %f17;
	st.volatile.shared.f32 	[%r4], %f18;
	ld.volatile.shared.f32 	%f19, [%r4+8];
	ld.volatile.shared.f32 	%f20, [%r4];
	add.f32 	%f21, %f19, %f20;
	st.volatile.shared.f32 	[%r4], %f21;
	ld.volatile.shared.f32 	%f22, [%r4+4];
	ld.volatile.shared.f32 	%f23, [%r4];
	add.f32 	%f24, %f22, %f23;
	st.volatile.shared.f32 	[%r4], %f24;
	setp.ne.s32 	%p5, %r1, 0;
	@%p5 bra 	$L__BB0_7;
	ld.shared.f32 	%f25, [_ZZ23reduce_unroll_last_warpPfS_E6shared];
	cvta.to.global.u64 	%rd10, %rd1;
	mul.wide.u32 	%rd11, %r3, 4;
	add.s64 	%rd12, %rd10, %rd11;
	st.global.f32 	[%rd12], %f25;
$L__BB0_7:
	ret;

}


// ===== COMPILED SASS (sm_100) =====

	.target	sm_100

	.elftype	@"ET_EXEC"


//--------------------- .note.nv.tkinfo           --------------------------
	.section	.note.nv.tkinfo,"",@"SHT_NOTE"
	.sectionflags	@"SHF_NOTE_NV_TKINFO"
	.tkinfo
        /*0018*/ 	.word	0x00000002
        /*0030*/ 	.string	""
        /*0030*/ 	.string	"ptxas"
        /*0030*/ 	.string	"Cuda compilation tools, release 13.0, V13.0.88"
        /*0030*/ 	.string	"Build cuda_13.0.r13.0/compiler.36424714_0"
        /*0030*/ 	.string	"-arch sm_100 -m 64 "



//--------------------- .note.nv.cuinfo           --------------------------
	.section	.note.nv.cuinfo,"",@"SHT_NOTE"
	.sectionflags	@"SHF_NOTE_NV_CUINFO"
        /*0018*/ 	.short	0x0002
        /*001a*/ 	.short	0x0064
        /*001c*/ 	.short	0x0082
	.zero		2


//--------------------- .nv.info                  --------------------------
	.section	.nv.info,"",@"SHT_CUDA_INFO"
	.align	4


	//----- nvinfo : EIATTR_REGCOUNT
	.align		4
        /*0000*/ 	.byte	0x04, 0x2f
        /*0002*/ 	.short	(.L_1 - .L_0)
	.align		4
.L_0:
        /*0004*/ 	.word	index@(_Z23reduce_unroll_last_warpPfS_)
        /*0008*/ 	.word	0x0000000c


	//----- nvinfo : EIATTR_FRAME_SIZE
	.align		4
.L_1:
        /*000c*/ 	.byte	0x04, 0x11
        /*000e*/ 	.short	(.L_3 - .L_2)
	.align		4
.L_2:
        /*0010*/ 	.word	index@(_Z23reduce_unroll_last_warpPfS_)
        /*0014*/ 	.word	0x00000000


	//----- nvinfo : EIATTR_MIN_STACK_SIZE
	.align		4
.L_3:
        /*0018*/ 	.byte	0x04, 0x12
        /*001a*/ 	.short	(.L_5 - .L_4)
	.align		4
.L_4:
        /*001c*/ 	.word	index@(_Z23reduce_unroll_last_warpPfS_)
        /*0020*/ 	.word	0x00000000
.L_5:


//--------------------- .nv.compat                --------------------------
	.section	.nv.compat,"",@"SHT_CUDA_COMPAT_INFO"
	.align	4
        /*0000*/ 	.byte	0x02, 0x09, 0x00, 0x00, 0x02, 0x02, 0x01, 0x00, 0x02, 0x05, 0x05, 0x00, 0x03, 0x07, 0x01, 0x01
        /*0010*/ 	.byte	0x02, 0x03, 0x00, 0x00, 0x02, 0x06, 0x01, 0x00, 0x04, 0x0b, 0x08, 0x00, 0x09, 0x00, 0x00, 0x00
        /*0020*/ 	.byte	0x00, 0x00, 0x00, 0x00


//--------------------- .nv.info._Z23reduce_unroll_last_warpPfS_ --------------------------
	.section	.nv.info._Z23reduce_unroll_last_warpPfS_,"",@"SHT_CUDA_INFO"
	.sectionflags	@""
	.align	4


	//----- nvinfo : EIATTR_CUDA_API_VERSION
	.align		4
        /*0000*/ 	.byte	0x04, 0x37
        /*0002*/ 	.short	(.L_7 - .L_6)
.L_6:
        /*0004*/ 	.word	0x00000082


	//----- nvinfo : EIATTR_KPARAM_INFO
	.align		4
.L_7:
        /*0008*/ 	.byte	0x04, 0x17
        /*000a*/ 	.short	(.L_9 - .L_8)
.L_8:
        /*000c*/ 	.word	0x00000000
        /*0010*/ 	.short	0x0001
        /*0012*/ 	.short	0x0008
        /*0014*/ 	.byte	0x00, 0xf5, 0x21, 0x00


	//----- nvinfo : EIATTR_KPARAM_INFO
	.align		4
.L_9:
        /*0018*/ 	.byte	0x04, 0x17
        /*001a*/ 	.short	(.L_11 - .L_10)
.L_10:
        /*001c*/ 	.word	0x00000000
        /*0020*/ 	.short	0x0000
        /*0022*/ 	.short	0x0000
        /*0024*/ 	.byte	0x00, 0xf5, 0x21, 0x00


	//----- nvinfo : EIATTR_SPARSE_MMA_MASK
	.align		4
.L_11:
        /*0028*/ 	.byte	0x03, 0x50
        /*002a*/ 	.short	0x0000


	//----- nvinfo : EIATTR_MAXREG_COUNT
	.align		4
        /*002c*/ 	.byte	0x03, 0x1b
        /*002e*/ 	.short	0x00ff


	//----- nvinfo : EIATTR_NUM_BARRIERS
	.align		4
        /*0030*/ 	.byte	0x02, 0x4c
        /*0032*/ 	.byte	0x01
	.zero		1


	//----- nvinfo : EIATTR_MERCURY_ISA_VERSION
	.align		4
        /*0034*/ 	.byte	0x03, 0x5f
        /*0036*/ 	.short	0x0101


	//----- nvinfo : EIATTR_VRC_CTA_INIT_COUNT
	.align		4
        /*0038*/ 	.byte	0x02, 0x4a
	.zero		1
	.zero		1


	//----- nvinfo : EIATTR_EXIT_INSTR_OFFSETS
	.align		4
        /*003c*/ 	.byte	0x04, 0x1c
        /*003e*/ 	.short	(.L_13 - .L_12)


	//   ....[0]....
.L_12:
        /*0040*/ 	.word	0x00000230


	//   ....[1]....
        /*0044*/ 	.word	0x000003d0


	//   ....[2]....
        /*0048*/ 	.word	0x00000450


	//----- nvinfo : EIATTR_CBANK_PARAM_SIZE
	.align		4
.L_13:
        /*004c*/ 	.byte	0x03, 0x19
        /*004e*/ 	.short	0x0010


	//----- nvinfo : EIATTR_PARAM_CBANK
	.align		4
        /*0050*/ 	.byte	0x04, 0x0a
        /*0052*/ 	.short	(.L_15 - .L_14)
	.align		4
.L_14:
        /*0054*/ 	.word	index@(.nv.constant0._Z23reduce_unroll_last_warpPfS_)
        /*0058*/ 	.short	0x0380
        /*005a*/ 	.short	0x0010


	//----- nvinfo : EIATTR_SW_WAR
	.align		4
.L_15:
        /*005c*/ 	.byte	0x04, 0x36
        /*005e*/ 	.short	(.L_17 - .L_16)
.L_16:
        /*0060*/ 	.word	0x00000008
.L_17:


//--------------------- .nv.callgraph             --------------------------
	.section	.nv.callgraph,"",@"SHT_CUDA_CALLGRAPH"
	.align	4
	.sectionentsize	8
	.align		4
        /*0000*/ 	.word	0x00000000
	.align		4
        /*0004*/ 	.word	0xffffffff
	.align		4
        /*0008*/ 	.word	0x00000000
	.align		4
        /*000c*/ 	.word	0xfffffffe
	.align		4
        /*0010*/ 	.word	0x00000000
	.align		4
        /*0014*/ 	.word	0xfffffffd
	.align		4
        /*0018*/ 	.word	0x00000000
	.align		4
        /*001c*/ 	.word	0xfffffffc


//--------------------- .text._Z23reduce_unroll_last_warpPfS_ --------------------------
	.section	.text._Z23reduce_unroll_last_warpPfS_,"ax",@progbits
	.align	128
        .global         _Z23reduce_unroll_last_warpPfS_
        .type           _Z23reduce_unroll_last_warpPfS_,@function
        .size           _Z23reduce_unroll_last_warpPfS_,(.L_x_3 - _Z23reduce_unroll_last_warpPfS_)
        .other          _Z23reduce_unroll_last_warpPfS_,@"STO_CUDA_ENTRY STV_DEFAULT"
_Z23reduce_unroll_last_warpPfS_:
.text._Z23reduce_unroll_last_warpPfS_:
[----:B------:R-:W-:Y:S01]  /*0000*/  LDC R1, c[0x0][0x37c] ;  /* 0x0000df00ff017b82 */ /* 0x000fe20000000800 */
[----:B------:R-:W0:Y:S07]  /*0010*/  S2R R0, SR_CTAID.X ;  /* 0x0000000000007919 */ /* 0x000e2e0000002500 */
[----:B------:R-:W0:Y:S01]  /*0020*/  LDC R9, c[0x0][0x360] ;  /* 0x0000d800ff097b82 */ /* 0x000e220000000800 */
[----:B------:R-:W1:Y:S01]  /*0030*/  LDCU.64 UR6, c[0x0][0x358] ;  /* 0x00006b00ff0677ac */ /* 0x000e620008000a00 */
[----:B------:R-:W2:Y:S06]  /*0040*/  S2R R2, SR_TID.X ;  /* 0x0000000000027919 */ /* 0x000eac0000002100 */
[----:B------:R-:W3:Y:S01]  /*0050*/  LDC.64 R4, c[0x0][0x380] ;  /* 0x0000e000ff047b82 */ /* 0x000ee20000000a00 */
[----:B0-----:R-:W-:-:S05]  /*0060*/  IMAD R3, R9, R0, RZ ;  /* 0x0000000009037224 */ /* 0x001fca00078e02ff */
[----:B------:R-:W-:-:S05]  /*0070*/  SHF.L.U32 R3, R3, 0x1, RZ ;  /* 0x0000000103037819 */ /* 0x000fca00000006ff */
[----:B---3--:R-:W-:-:S04]  /*0080*/  IMAD.WIDE.U32 R4, R3, 0x4, R4 ;  /* 0x0000000403047825 */ /* 0x008fc800078e0004 */
[----:B--2---:R-:W-:-:S04]  /*0090*/  IMAD.WIDE.U32 R4, R2, 0x4, R4 ;  /* 0x0000000402047825 */ /* 0x004fc800078e0004 */
[C---:B------:R-:W-:Y:S02]  /*00a0*/  IMAD.WIDE R6, R9.reuse, 0x4, R4 ;  /* 0x0000000409067825 */ /* 0x040fe400078e0204 */
[----:B-1----:R-:W2:Y:S04]  /*00b0*/  LDG.E R4, desc[UR6][R4.64] ;  /* 0x0000000604047981 */ /* 0x002ea8000c1e1900 */
[----:B------:R-:W2:Y:S01]  /*00c0*/  LDG.E R7, desc[UR6][R6.64] ;  /* 0x0000000606077981 */ /* 0x000ea2000c1e1900 */
[----:B------:R-:W0:Y:S01]  /*00d0*/  S2UR UR5, SR_CgaCtaId ;  /* 0x00000000000579c3 */ /* 0x000e220000008800 */
[----:B------:R-:W-:Y:S01]  /*00e0*/  UMOV UR4, 0x400 ;  /* 0x0000040000047882 */ /* 0x000fe20000000000 */
[----:B------:R-:W-:Y:S02]  /*00f0*/  ISETP.GE.U32.AND P1, PT, R9, 0x42, PT ;  /* 0x000000420900780c */ /* 0x000fe40003f26070 */
[----:B------:R-:W-:Y:S01]  /*0100*/  ISETP.GT.U32.AND P0, PT, R2, 0x1f, PT ;  /* 0x0000001f0200780c */ /* 0x000fe20003f04070 */
[----:B0-----:R-:W-:-:S06]  /*0110*/  ULEA UR4, UR5, UR4, 0x18 ;  /* 0x0000000405047291 */ /* 0x001fcc000f8ec0ff */
[----:B------:R-:W-:Y:S01]  /*0120*/  LEA R8, R2, UR4, 0x2 ;  /* 0x0000000402087c11 */ /* 0x000fe2000f8e10ff */
[----:B--2---:R-:W-:-:S05]  /*0130*/  FADD R3, R4, R7 ;  /* 0x0000000704037221 */ /* 0x004fca0000000000 */
[----:B------:R0:W-:Y:S01]  /*0140*/  STS [R8], R3 ;  /* 0x0000000308007388 */ /* 0x0001e20000000800 */
[----:B------:R-:W-:Y:S06]  /*0150*/  BAR.SYNC.DEFER_BLOCKING 0x0 ;  /* 0x0000000000007b1d */ /* 0x000fec0000010000 */
[----:B------:R-:W-:Y:S05]  /*0160*/  @!P1 BRA `(.L_x_0) ;  /* 0x0000000000309947 */ /* 0x000fea0003800000 */
[----:B0-----:R-:W-:-:S07]  /*0170*/  MOV R3, R9 ;  /* 0x0000000900037202 */ /* 0x001fce0000000f00 */
.L_x_1:
[----:B------:R-:W-:-:S04]  /*0180*/  SHF.R.U32.HI R7, RZ, 0x1, R3 ;  /* 0x00000001ff077819 */ /* 0x000fc80000011603 */
[----:B------:R-:W-:-:S13]  /*0190*/  ISETP.GE.U32.AND P1, PT, R2, R7, PT ;  /* 0x000000070200720c */ /* 0x000fda0003f26070 */
[----:B------:R-:W-:Y:S01]  /*01a0*/  @!P1 LEA R4, R7, R8, 0x2 ;  /* 0x0000000807049211 */ /* 0x000fe200078e10ff */
[----:B------:R-:W-:Y:S05]  /*01b0*/  @!P1 LDS R5, [R8] ;  /* 0x0000000008059984 */ /* 0x000fea0000000800 */
[----:B------:R-:W0:Y:S02]  /*01c0*/  @!P1 LDS R4, [R4] ;  /* 0x0000000004049984 */ /* 0x000e240000000800 */
[----:B0-----:R-:W-:-:S05]  /*01d0*/  @!P1 FADD R5, R4, R5 ;  /* 0x0000000504059221 */ /* 0x001fca0000000000 */
[----:B------:R1:W-:Y:S01]  /*01e0*/  @!P1 STS [R8], R5 ;  /* 0x0000000508009388 */ /* 0x0003e20000000800 */
[----:B------:R-:W-:Y:S01]  /*01f0*/  BAR.SYNC.DEFER_BLOCKING 0x0 ;  /* 0x0000000000007b1d */ /* 0x000fe20000010000 */
[----:B------:R-:W-:Y:S02]  /*0200*/  ISETP.GT.U32.AND P1, PT, R3, 0x83, PT ;  /* 0x000000830300780c */ /* 0x000fe40003f24070 */
[----:B------:R-:W-:-:S11]  /*0210*/  MOV R3, R7 ;  /* 0x0000000700037202 */ /* 0x000fd60000000f00 */
[----:B-1----:R-:W-:Y:S05]  /*0220*/  @P1 BRA `(.L_x_1) ;  /* 0xfffffffc00d41947 */ /* 0x002fea000383ffff */
.L_x_0:
[----:B------:R-:W-:Y:S05]  /*0230*/  @P0 EXIT ;  /* 0x000000000000094d */ /* 0x000fea0003800000 */
[----:B0-----:R-:W-:Y:S01]  /*0240*/  LDS R3, [R8+0x80] ;  /* 0x0000800008037984 */ /* 0x001fe20000000800 */
[----:B------:R-:W-:-:S03]  /*0250*/  ISETP.NE.AND P0, PT, R2, RZ, PT ;  /* 0x000000ff0200720c */ /* 0x000fc60003f05270 */
[----:B------:R-:W0:Y:S02]  /*0260*/  LDS R4, [R8] ;  /* 0x0000000008047984 */ /* 0x000e240000000800 */
[----:B0-----:R-:W-:-:S05]  /*0270*/  FADD R3, R3, R4 ;  /* 0x0000000403037221 */ /* 0x001fca0000000000 */
[----:B------:R-:W-:Y:S04]  /*0280*/  STS [R8], R3 ;  /* 0x0000000308007388 */ /* 0x000fe80000000800 */
[----:B------:R-:W-:Y:S04]  /*0290*/  LDS R4, [R8+0x40] ;  /* 0x0000400008047984 */ /* 0x000fe80000000800 */
        /* <DEDUP_REMOVED lines=18> */
[----:B------:R0:W-:Y:S01]  /*03c0*/  STS [R8], R5 ;  /* 0x0000000508007388 */ /* 0x0001e20000000800 */
[----:B------:R-:W-:Y:S05]  /*03d0*/  @P0 EXIT ;  /* 0x000000000000094d */ /* 0x000fea0003800000 */
[----:B------:R-:W1:Y:S01]  /*03e0*/  S2UR UR5, SR_CgaCtaId ;  /* 0x00000000000579c3 */ /* 0x000e620000008800 */
[----:B------:R-:W-:-:S07]  /*03f0*/  UMOV UR4, 0x400 ;  /* 0x0000040000047882 */ /* 0x000fce0000000000 */
[----:B------:R-:W2:Y:S01]  /*0400*/  LDC.64 R2, c[0x0][0x388] ;  /* 0x0000e200ff027b82 */ /* 0x000ea20000000a00 */
[----:B-1----:R-:W-:Y:S01]  /*0410*/  ULEA UR4, UR5, UR4, 0x18 ;  /* 0x0000000405047291 */ /* 0x002fe2000f8ec0ff */
[----:B--2---:R-:W-:-:S08]  /*0420*/  IMAD.WIDE.U32 R2, R0, 0x4, R2 ;  /* 0x0000000400027825 */ /* 0x004fd000078e0002 */
[----:B0-----:R-:W0:Y:S04]  /*0430*/  LDS R5, [UR4] ;  /* 0x00000004ff057984 */ /* 0x001e280008000800 */
[----:B0-----:R-:W-:Y:S01]  /*0440*/  STG.E desc[UR6][R2.64], R5 ;  /* 0x0000000502007986 */ /* 0x001fe2000c101906 */
[----:B------:R-:W-:Y:S05]  /*0450*/  EXIT ;  /* 0x000000000000794d */ /* 0x000fea0003800000 */
.L_x_2:
[----:B------:R-:W-:-:S00]  /*0460*/  BRA `(.L_x_2) ;  /* 0xfffffffc00fc7947 */ /* 0x000fc0000383ffff */
[----:B------:R-:W-:-:S00]  /*0470*/  NOP ;  /* 0x0000000000007918 */ /* 0x000fc00000000000 */
        /* <DEDUP_REMOVED lines=8> */
.L_x_3:


//--------------------- .nv.shared._Z23reduce_unroll_last_warpPfS_ --------------------------
	.section	.nv.shared._Z23reduce_unroll_last_warpPfS_,"aw",@nobits
	.sectionflags	@""
	.align	4
.nv.shared._Z23reduce_unroll_last_warpPfS_:
	.zero		2048


//--------------------- .nv.shared.reserved.0     --------------------------
	.section	.nv.shared.reserved.0,"aw",@nobits
	.weak		__nv_reservedSMEM_offset_0_alias
	.size		__nv_reservedSMEM_offset_0_alias, 0, 64
	.other		__nv_reservedSMEM_offset_0_alias,@"STO_CUDA_RESERVED_SHARED STV_DEFAULT"
__nv_reservedSMEM_offset_0_alias:
	.zero		0
	.zero		64


//--------------------- .nv.constant0._Z23reduce_unroll_last_warpPfS_ --------------------------
	.section	.nv.constant0._Z23reduce_unroll_last_warpPfS_,"a",@progbits
	.sectionflags	@""
	.align	4
.nv.constant0._Z23reduce_unroll_last_warpPfS_:
	.zero		912


//--------------------- SYMBOLS --------------------------

	.type		.nv.reservedSmem.offset0,@object
	.size		.nv.reservedSmem.offset0,0x4
	.type		.nv.reservedSmem.cap,@object
	.size		.nv.reservedSmem.cap,0x4
